	.headerflags	@"EF_CUDA_TEXMODE_UNIFIED EF_CUDA_64BIT_ADDRESS EF_CUDA_ACCELERATORS EF_CUDA_SM90 EF_CUDA_VIRTUAL_SM(EF_CUDA_SM90)"
	.elftype	@"ET_EXEC"


//--------------------- .nv.info                  --------------------------
	.section	.nv.info,"",@"SHT_CUDA_INFO"
	.align	4


	//----- nvinfo : EIATTR_REGCOUNT
	.align		4
        /*0000*/ 	.byte	0x04, 0x2f
        /*0002*/ 	.short	(.L_3 - .L_2)
	.align		4
.L_2:
        /*0004*/ 	.word	index@(triton_poi_fused__native_batch_norm_legit_no_training_add_14)
        /*0008*/ 	.word	0x0000003e


	//----- nvinfo : EIATTR_MIN_STACK_SIZE
	.align		4
.L_3:
        /*000c*/ 	.byte	0x04, 0x12
        /*000e*/ 	.short	(.L_5 - .L_4)
	.align		4
.L_4:
        /*0010*/ 	.word	index@(triton_poi_fused__native_batch_norm_legit_no_training_add_14)
        /*0014*/ 	.word	0x00000000


	//----- nvinfo : EIATTR_FRAME_SIZE
	.align		4
.L_5:
        /*0018*/ 	.byte	0x04, 0x11
        /*001a*/ 	.short	(.L_7 - .L_6)
	.align		4
.L_6:
        /*001c*/ 	.word	index@(triton_poi_fused__native_batch_norm_legit_no_training_add_14)
        /*0020*/ 	.word	0x00000000


	//----- nvinfo : EIATTR_MIN_STACK_SIZE
	.align		4
.L_7:
        /*0024*/ 	.byte	0x04, 0x12
        /*0026*/ 	.short	(.L_9 - .L_8)
	.align		4
.L_8:
        /*0028*/ 	.word	index@(triton_poi_fused__native_batch_norm_legit_no_training_add_14)
        /*002c*/ 	.word	0x00000000
.L_9:


//--------------------- .nv.info.triton_poi_fused__native_batch_norm_legit_no_training_add_14 --------------------------
	.section	.nv.info.triton_poi_fused__native_batch_norm_legit_no_training_add_14,"",@"SHT_CUDA_INFO"
	.sectionflags	@""
	.align	4


	//----- nvinfo : EIATTR_CUDA_API_VERSION
	.align		4
        /*0000*/ 	.byte	0x04, 0x37
        /*0002*/ 	.short	(.L_11 - .L_10)
.L_10:
        /*0004*/ 	.word	0x0000007c


	//----- nvinfo : EIATTR_KPARAM_INFO
	.align		4
.L_11:
        /*0008*/ 	.byte	0x04, 0x17
        /*000a*/ 	.short	(.L_13 - .L_12)
.L_12:
        /*000c*/ 	.word	0x00000000
        /*0010*/ 	.short	0x0008
        /*0012*/ 	.short	0x003c
        /*0014*/ 	.byte	0x00, 0xf0, 0x11, 0x00


	//----- nvinfo : EIATTR_KPARAM_INFO
	.align		4
.L_13:
        /*0018*/ 	.byte	0x04, 0x17
        /*001a*/ 	.short	(.L_15 - .L_14)
.L_14:
        /*001c*/ 	.word	0x00000000
        /*0020*/ 	.short	0x0007
        /*0022*/ 	.short	0x0038
        /*0024*/ 	.byte	0x00, 0xf0, 0x11, 0x00


	//----- nvinfo : EIATTR_KPARAM_INFO
	.align		4
.L_15:
        /*0028*/ 	.byte	0x04, 0x17
        /*002a*/ 	.short	(.L_17 - .L_16)
.L_16:
        /*002c*/ 	.word	0x00000000
        /*0030*/ 	.short	0x0006
        /*0032*/ 	.short	0x0030
        /*0034*/ 	.byte	0x00, 0xf4, 0x21, 0x00


	//----- nvinfo : EIATTR_KPARAM_INFO
	.align		4
.L_17:
        /*0038*/ 	.byte	0x04, 0x17
        /*003a*/ 	.short	(.L_19 - .L_18)
.L_18:
        /*003c*/ 	.word	0x00000000
        /*0040*/ 	.short	0x0005
        /*0042*/ 	.short	0x0028
        /*0044*/ 	.byte	0x00, 0xf4, 0x21, 0x00


	//----- nvinfo : EIATTR_KPARAM_INFO
	.align		4
.L_19:
        /*0048*/ 	.byte	0x04, 0x17
        /*004a*/ 	.short	(.L_21 - .L_20)
.L_20:
        /*004c*/ 	.word	0x00000000
        /*0050*/ 	.short	0x0004
        /*0052*/ 	.short	0x0020
        /*0054*/ 	.byte	0x00, 0xf4, 0x21, 0x00


	//----- nvinfo : EIATTR_KPARAM_INFO
	.align		4
.L_21:
        /*0058*/ 	.byte	0x04, 0x17
        /*005a*/ 	.short	(.L_23 - .L_22)
.L_22:
        /*005c*/ 	.word	0x00000000
        /*0060*/ 	.short	0x0003
        /*0062*/ 	.short	0x0018
        /*0064*/ 	.byte	0x00, 0xf4, 0x21, 0x00


	//----- nvinfo : EIATTR_KPARAM_INFO
	.align		4
.L_23:
        /*0068*/ 	.byte	0x04, 0x17
        /*006a*/ 	.short	(.L_25 - .L_24)
.L_24:
        /*006c*/ 	.word	0x00000000
        /*0070*/ 	.short	0x0002
        /*0072*/ 	.short	0x0010
        /*0074*/ 	.byte	0x00, 0xf4, 0x21, 0x00


	//----- nvinfo : EIATTR_KPARAM_INFO
	.align		4
.L_25:
        /*0078*/ 	.byte	0x04, 0x17
        /*007a*/ 	.short	(.L_27 - .L_26)
.L_26:
        /*007c*/ 	.word	0x00000000
        /*0080*/ 	.short	0x0001
        /*0082*/ 	.short	0x0008
        /*0084*/ 	.byte	0x00, 0xf4, 0x21, 0x00


	//----- nvinfo : EIATTR_KPARAM_INFO
	.align		4
.L_27:
        /*0088*/ 	.byte	0x04, 0x17
        /*008a*/ 	.short	(.L_29 - .L_28)
.L_28:
        /*008c*/ 	.word	0x00000000
        /*0090*/ 	.short	0x0000
        /*0092*/ 	.short	0x0000
        /*0094*/ 	.byte	0x00, 0xf4, 0x21, 0x00


	//----- nvinfo : EIATTR_SPARSE_MMA_MASK
	.align		4
.L_29:
        /*0098*/ 	.byte	0x03, 0x50
        /*009a*/ 	.short	0x0000


	//----- nvinfo : EIATTR_MAXREG_COUNT
	.align		4
        /*009c*/ 	.byte	0x03, 0x1b
        /*009e*/ 	.short	0x00ff


	//----- nvinfo : EIATTR_EXIT_INSTR_OFFSETS
	.align		4
        /*00a0*/ 	.byte	0x04, 0x1c
        /*00a2*/ 	.short	(.L_31 - .L_30)


	//   ....[0]....
.L_30:
        /*00a4*/ 	.word	0x000010e0


	//   ....[1]....
        /*00a8*/ 	.word	0x00001130


	//----- nvinfo : EIATTR_REQNTID
	.align		4
.L_31:
        /*00ac*/ 	.byte	0x04, 0x10
        /*00ae*/ 	.short	(.L_33 - .L_32)
.L_32:
        /*00b0*/ 	.word	0x00000100
        /*00b4*/ 	.word	0x00000001
        /*00b8*/ 	.word	0x00000001


	//----- nvinfo : EIATTR_CBANK_PARAM_SIZE
	.align		4
.L_33:
        /*00bc*/ 	.byte	0x03, 0x19
        /*00be*/ 	.short	0x0040


	//----- nvinfo : EIATTR_PARAM_CBANK
	.align		4
        /*00c0*/ 	.byte	0x04, 0x0a
        /*00c2*/ 	.short	(.L_35 - .L_34)
	.align		4
.L_34:
        /*00c4*/ 	.word	index@(.nv.constant0.triton_poi_fused__native_batch_norm_legit_no_training_add_14)
        /*00c8*/ 	.short	0x0210
        /*00ca*/ 	.short	0x0040


	//----- nvinfo : EIATTR_SW_WAR
	.align		4
.L_35:
        /*00cc*/ 	.byte	0x04, 0x36
        /*00ce*/ 	.short	(.L_37 - .L_36)
.L_36:
        /*00d0*/ 	.word	0x00000008
.L_37:


//--------------------- .nv.callgraph             --------------------------
	.section	.nv.callgraph,"",@"SHT_CUDA_CALLGRAPH"
	.align	4
	.sectionentsize	8
	.align		4
        /*0000*/ 	.word	0x00000000
	.align		4
        /*0004*/ 	.word	0xffffffff
	.align		4
        /*0008*/ 	.word	0x00000000
	.align		4
        /*000c*/ 	.word	0xfffffffe
	.align		4
        /*0010*/ 	.word	0x00000000
	.align		4
        /*0014*/ 	.word	0xfffffffd
	.align		4
        /*0018*/ 	.word	0x00000000
	.align		4
        /*001c*/ 	.word	0xfffffffc


//--------------------- .nv.constant4             --------------------------
	.section	.nv.constant4,"a",@progbits
	.align	8
	.align		8
.nv.constant4:
        /*0000*/ 	.dword	_$_str
	.align		8
        /*0008*/ 	.dword	_$_str_$_2


//--------------------- .text.triton_poi_fused__native_batch_norm_legit_no_training_add_14 --------------------------
	.section	.text.triton_poi_fused__native_batch_norm_legit_no_training_add_14,"ax",@progbits
	.sectionflags	@"SHF_BARRIERS=1"
	.align	128
        .global         triton_poi_fused__native_batch_norm_legit_no_training_add_14
        .type           triton_poi_fused__native_batch_norm_legit_no_training_add_14,@function
        .size           triton_poi_fused__native_batch_norm_legit_no_training_add_14,(.L_x_1 - triton_poi_fused__native_batch_norm_legit_no_training_add_14)
        .other          triton_poi_fused__native_batch_norm_legit_no_training_add_14,@"STO_CUDA_ENTRY STV_DEFAULT"
triton_poi_fused__native_batch_norm_legit_no_training_add_14:
.text.triton_poi_fused__native_batch_norm_legit_no_training_add_14:
[----:B------:R-:W0:Y:S01]  /*0000*/  LDC R1, c[0x0][0x28] ;  /* 0x00000a00ff017b82 */ /* 0x000e220000000800 */
[----:B------:R-:W1:Y:S07]  /*0010*/  S2R R0, SR_CTAID.X ;  /* 0x0000000000007919 */ /* 0x000e6e0000002500 */
[----:B------:R-:W2:Y:S01]  /*0020*/  LDC.64 R56, c[0x0][0x228] ;  /* 0x00008a00ff387b82 */ /* 0x000ea20000000a00 */
[----:B------:R-:W3:Y:S01]  /*0030*/  S2R R2, SR_TID.X ;  /* 0x0000000000027919 */ /* 0x000ee20000002100 */
[----:B------:R-:W4:Y:S06]  /*0040*/  S2R R48, SR_CTAID.Y ;  /* 0x0000000000307919 */ /* 0x000f2c0000002600 */
[----:B------:R-:W5:Y:S01]  /*0050*/  LDC.64 R8, c[0x0][0x218] ;  /* 0x00008600ff087b82 */ /* 0x000f620000000a00 */
[----:B------:R-:W-:-:S02]  /*0060*/  CS2R R36, SRZ ;  /* 0x0000000000247805 */ /* 0x000fc4000001ff00 */
[----:B------:R-:W-:Y:S01]  /*0070*/  CS2R R38, SRZ ;  /* 0x0000000000267805 */ /* 0x000fe2000001ff00 */
[----:B------:R-:W-:Y:S01]  /*0080*/  ULDC.64 UR6, c[0x0][0x208] ;  /* 0x0000820000067ab9 */ /* 0x000fe20000000a00 */
[----:B------:R-:W-:Y:S02]  /*0090*/  CS2R R24, SRZ ;  /* 0x0000000000187805 */ /* 0x000fe4000001ff00 */
[----:B------:R-:W-:Y:S01]  /*00a0*/  CS2R R26, SRZ ;  /* 0x00000000001a7805 */ /* 0x000fe2000001ff00 */
[----:B------:R-:W5:Y:S01]  /*00b0*/  LDC.64 R10, c[0x0][0x220] ;  /* 0x00008800ff0a7b82 */ /* 0x000f620000000a00 */
[----:B------:R-:W-:Y:S02]  /*00c0*/  CS2R R32, SRZ ;  /* 0x0000000000207805 */ /* 0x000fe4000001ff00 */
[----:B------:R-:W-:Y:S02]  /*00d0*/  CS2R R34, SRZ ;  /* 0x0000000000227805 */ /* 0x000fe4000001ff00 */
[----:B------:R-:W-:-:S02]  /*00e0*/  CS2R R16, SRZ ;  /* 0x0000000000107805 */ /* 0x000fc4000001ff00 */
[----:B------:R-:W-:Y:S02]  /*00f0*/  CS2R R18, SRZ ;  /* 0x0000000000127805 */ /* 0x000fe4000001ff00 */
[----:B------:R-:W-:Y:S02]  /*0100*/  CS2R R20, SRZ ;  /* 0x0000000000147805 */ /* 0x000fe4000001ff00 */
[----:B------:R-:W-:Y:S02]  /*0110*/  CS2R R22, SRZ ;  /* 0x0000000000167805 */ /* 0x000fe4000001ff00 */
[----:B------:R-:W-:Y:S02]  /*0120*/  CS2R R28, SRZ ;  /* 0x00000000001c7805 */ /* 0x000fe4000001ff00 */
[----:B------:R-:W-:Y:S01]  /*0130*/  CS2R R30, SRZ ;  /* 0x00000000001e7805 */ /* 0x000fe2000001ff00 */
[----:B------:R-:W5:Y:S01]  /*0140*/  LDC.64 R40, c[0x0][0x210] ;  /* 0x00008400ff287b82 */ /* 0x000f620000000a00 */
[----:B-1----:R-:W-:-:S02]  /*0150*/  SHF.L.U32 R0, R0, 0x4, RZ ;  /* 0x0000000400007819 */ /* 0x002fc400000006ff */
[----:B---3--:R-:W-:Y:S02]  /*0160*/  SHF.L.U32 R49, R2, 0x2, RZ ;  /* 0x0000000202317819 */ /* 0x008fe400000006ff */
[----:B------:R-:W-:Y:S02]  /*0170*/  SHF.R.U32.HI R3, RZ, 0x2, R2 ;  /* 0x00000002ff037819 */ /* 0x000fe40000011602 */
[----:B------:R-:W-:Y:S02]  /*0180*/  LOP3.LUT R51, R0, 0xc, R49, 0xf8, !PT ;  /* 0x0000000c00337812 */ /* 0x000fe400078ef831 */
[----:B------:R-:W-:Y:S02]  /*0190*/  SGXT.U32 R3, R3, 0x6 ;  /* 0x000000060303781a */ /* 0x000fe40000000000 */
[----:B------:R-:W-:Y:S02]  /*01a0*/  ISETP.GE.AND P0, PT, R51, 0x20, PT ;  /* 0x000000203300780c */ /* 0x000fe40003f06270 */
[----:B----4-:R-:W-:Y:S01]  /*01b0*/  PRMT R4, R3, 0x6540, R48 ;  /* 0x0000654003047816 */ /* 0x010fe20000000030 */
[----:B--2---:R-:W-:-:S03]  /*01c0*/  IMAD.WIDE R56, R51, 0x4, R56 ;  /* 0x0000000433387825 */ /* 0x004fc600078e0238 */
[C---:B------:R-:W-:Y:S01]  /*01d0*/  ISETP.LT.AND P1, PT, R4.reuse, 0x100, !P0 ;  /* 0x000001000400780c */ /* 0x040fe20004721270 */
[----:B------:R-:W-:-:S04]  /*01e0*/  IMAD R5, R4, 0x20, R51 ;  /* 0x0000002004057824 */ /* 0x000fc800078e0233 */
[----:B-----5:R-:W-:Y:S02]  /*01f0*/  IMAD.WIDE R6, R5, 0x4, R8 ;  /* 0x0000000405067825 */ /* 0x020fe400078e0208 */
[----:B------:R-:W2:Y:S01]  /*0200*/  @!P0 LDG.E.EL.128 R36, desc[UR6][R56.64] ;  /* 0x0000000638248981 */ /* 0x000ea2000c2e1d00 */
[----:B------:R-:W-:-:S05]  /*0210*/  LOP3.LUT R12, R4, 0x80, RZ, 0xfc, !PT ;  /* 0x00000080040c7812 */ /* 0x000fca00078efcff */
[----:B------:R1:W3:Y:S01]  /*0220*/  @P1 LDG.E.EL.128 R24, desc[UR6][R6.64] ;  /* 0x0000000606181981 */ /* 0x0002e2000c2e1d00 */
[C---:B------:R-:W-:Y:S01]  /*0230*/  ISETP.LT.AND P3, PT, R12.reuse, 0x100, !P0 ;  /* 0x000001000c00780c */ /* 0x040fe20004761270 */
[----:B0-----:R-:W-:Y:S01]  /*0240*/  IMAD.WIDE R10, R51, 0x4, R10 ;  /* 0x00000004330a7825 */ /* 0x001fe200078e020a */
[----:B------:R-:W-:-:S04]  /*0250*/  LEA R45, R12, R51, 0x5 ;  /* 0x000000330c2d7211 */ /* 0x000fc800078e28ff */
[----:B------:R-:W3:Y:S01]  /*0260*/  @!P0 LDG.E.EL.128 R20, desc[UR6][R10.64] ;  /* 0x000000060a148981 */ /* 0x000ee2000c2e1d00 */
[----:B------:R-:W-:Y:S01]  /*0270*/  IMAD.WIDE R52, R45, 0x4, R8 ;  /* 0x000000042d347825 */ /* 0x000fe200078e0208 */
[C---:B-1----:R-:W-:Y:S02]  /*0280*/  LOP3.LUT R6, R4.reuse, 0x40, RZ, 0xfc, !PT ;  /* 0x0000004004067812 */ /* 0x042fe400078efcff */
[----:B------:R-:W-:Y:S02]  /*0290*/  LOP3.LUT R4, R4, 0xc0, RZ, 0xfc, !PT ;  /* 0x000000c004047812 */ /* 0x000fe400078efcff */
[----:B------:R-:W-:Y:S01]  /*02a0*/  ISETP.LT.AND P2, PT, R6, 0x100, !P0 ;  /* 0x000001000600780c */ /* 0x000fe20004741270 */
[----:B------:R-:W4:Y:S01]  /*02b0*/  @P3 LDG.E.EL.128 R16, desc[UR6][R52.64] ;  /* 0x0000000634103981 */ /* 0x000f22000c2e1d00 */
[C---:B------:R-:W-:Y:S01]  /*02c0*/  ISETP.LT.AND P4, PT, R4.reuse, 0x100, !P0 ;  /* 0x000001000400780c */ /* 0x040fe20004781270 */
[----:B------:R-:W-:Y:S01]  /*02d0*/  IMAD R43, R4, 0x20, R51 ;  /* 0x00000020042b7824 */ /* 0x000fe200078e0233 */
[----:B------:R-:W-:-:S03]  /*02e0*/  LEA R7, R6, R51, 0x5 ;  /* 0x0000003306077211 */ /* 0x000fc600078e28ff */
[----:B------:R-:W-:-:S04]  /*02f0*/  IMAD.WIDE R54, R43, 0x4, R8 ;  /* 0x000000042b367825 */ /* 0x000fc800078e0208 */
[----:B------:R-:W-:-:S04]  /*0300*/  IMAD.WIDE R46, R7, 0x4, R8 ;  /* 0x00000004072e7825 */ /* 0x000fc800078e0208 */
[----:B------:R0:W5:Y:S04]  /*0310*/  @P4 LDG.E.EL.128 R28, desc[UR6][R54.64] ;  /* 0x00000006361c4981 */ /* 0x000168000c2e1d00 */
[----:B------:R1:W5:Y:S01]  /*0320*/  @P2 LDG.E.EL.128 R32, desc[UR6][R46.64] ;  /* 0x000000062e202981 */ /* 0x000362000c2e1d00 */
[--C-:B0-----:R-:W-:Y:S02]  /*0330*/  IMAD.WIDE R54, R45, 0x4, R40.reuse ;  /* 0x000000042d367825 */ /* 0x101fe400078e0228 */
[----:B------:R-:W0:Y:S01]  /*0340*/  LDC.64 R44, c[0x0][0x230] ;  /* 0x00008c00ff2c7b82 */ /* 0x000e220000000a00 */
[----:B------:R-:W-:Y:S02]  /*0350*/  CS2R R8, SRZ ;  /* 0x0000000000087805 */ /* 0x000fe4000001ff00 */
[----:B------:R-:W-:Y:S01]  /*0360*/  CS2R R10, SRZ ;  /* 0x00000000000a7805 */ /* 0x000fe2000001ff00 */
[----:B------:R-:W-:Y:S01]  /*0370*/  IMAD.WIDE R52, R7, 0x4, R40 ;  /* 0x0000000407347825 */ /* 0x000fe200078e0228 */
[----:B------:R-:W-:-:S03]  /*0380*/  CS2R R6, SRZ ;  /* 0x0000000000067805 */ /* 0x000fc6000001ff00 */
[--C-:B-1----:R-:W-:Y:S01]  /*0390*/  IMAD.WIDE R46, R5, 0x4, R40.reuse ;  /* 0x00000004052e7825 */ /* 0x102fe200078e0228 */
[----:B------:R-:W-:Y:S02]  /*03a0*/  CS2R R4, SRZ ;  /* 0x0000000000047805 */ /* 0x000fe4000001ff00 */
[----:B------:R-:W-:Y:S02]  /*03b0*/  CS2R R12, SRZ ;  /* 0x00000000000c7805 */ /* 0x000fe4000001ff00 */
[----:B------:R-:W-:Y:S01]  /*03c0*/  CS2R R14, SRZ ;  /* 0x00000000000e7805 */ /* 0x000fe2000001ff00 */
[----:B------:R-:W5:Y:S04]  /*03d0*/  @P2 LDG.E.EL.128 R8, desc[UR6][R52.64] ;  /* 0x0000000634082981 */ /* 0x000f68000c2e1d00 */
[----:B------:R1:W5:Y:S04]  /*03e0*/  @P3 LDG.E.EL.128 R4, desc[UR6][R54.64] ;  /* 0x0000000636043981 */ /* 0x000368000c2e1d00 */
[----:B------:R1:W5:Y:S02]  /*03f0*/  @P1 LDG.E.EL.128 R12, desc[UR6][R46.64] ;  /* 0x000000062e0c1981 */ /* 0x000364000c2e1d00 */
[----:B-1----:R-:W-:Y:S01]  /*0400*/  HFMA2.MMA R55, -RZ, RZ, 1.625, 0 ;  /* 0x3e800000ff377435 */ /* 0x002fe200000001ff */
[----:B------:R-:W-:Y:S01]  /*0410*/  CS2R R46, SRZ ;  /* 0x00000000002e7805 */ /* 0x000fe2000001ff00 */
[----:B------:R-:W-:Y:S01]  /*0420*/  IMAD.WIDE R56, R43, 0x4, R40 ;  /* 0x000000042b387825 */ /* 0x000fe200078e0228 */
[----:B------:R-:W-:-:S02]  /*0430*/  CS2R R40, SRZ ;  /* 0x0000000000287805 */ /* 0x000fc4000001ff00 */
[----:B------:R-:W-:-:S06]  /*0440*/  CS2R R42, SRZ ;  /* 0x00000000002a7805 */ /* 0x000fcc000001ff00 */
[----:B------:R-:W5:Y:S01]  /*0450*/  @P4 LDG.E.EL.128 R40, desc[UR6][R56.64] ;  /* 0x0000000638284981 */ /* 0x000f62000c2e1d00 */
[----:B--2---:R-:W-:Y:S01]  /*0460*/  FADD R50, R36, 9.9999997473787516356e-06 ;  /* 0x3727c5ac24327421 */ /* 0x004fe20000000000 */
[----:B------:R-:W-:-:S05]  /*0470*/  FADD R37, R37, 9.9999997473787516356e-06 ;  /* 0x3727c5ac25257421 */ /* 0x000fca0000000000 */
[----:B------:R-:W1:Y:S01]  /*0480*/  MUFU.SQRT R50, R50 ;  /* 0x0000003200327308 */ /* 0x000e620000002000 */
[----:B------:R-:W-:Y:S01]  /*0490*/  FADD R38, R38, 9.9999997473787516356e-06 ;  /* 0x3727c5ac26267421 */ /* 0x000fe20000000000 */
[----:B------:R-:W-:-:S06]  /*04a0*/  FADD R39, R39, 9.9999997473787516356e-06 ;  /* 0x3727c5ac27277421 */ /* 0x000fcc0000000000 */
[----:B------:R-:W2:Y:S01]  /*04b0*/  MUFU.SQRT R37, R37 ;  /* 0x0000002500257308 */ /* 0x000ea20000002000 */
[C---:B---3--:R-:W-:Y:S01]  /*04c0*/  FADD R27, -R23.reuse, R27 ;  /* 0x0000001b171b7221 */ /* 0x048fe20000000100 */
[----:B-1----:R-:W-:Y:S01]  /*04d0*/  FSETP.GT.AND P2, PT, R50, 8.50705917302346158658e+37, PT ;  /* 0x7e8000003200780b */ /* 0x002fe20003f44000 */
[----:B----4-:R-:W-:-:S05]  /*04e0*/  FADD R36, -R23, R19 ;  /* 0x0000001317247221 */ /* 0x010fca0000000100 */
[----:B------:R-:W-:Y:S01]  /*04f0*/  MUFU.SQRT R38, R38 ;  /* 0x0000002600267308 */ /* 0x000fe20000002000 */
[----:B------:R-:W-:-:S07]  /*0500*/  FSETP.GEU.AND P3, PT, R50, 1.175494350822287508e-38, PT ;  /* 0x008000003200780b */ /* 0x000fce0003f6e000 */
[----:B------:R-:W1:Y:S01]  /*0510*/  MUFU.SQRT R39, R39 ;  /* 0x0000002700277308 */ /* 0x000e620000002000 */
[C---:B-----5:R-:W-:Y:S01]  /*0520*/  FADD R31, -R23.reuse, R31 ;  /* 0x0000001f171f7221 */ /* 0x060fe20000000100 */
[----:B------:R-:W-:Y:S01]  /*0530*/  FADD R35, -R23, R35 ;  /* 0x0000002317237221 */ /* 0x000fe20000000100 */
[----:B------:R-:W-:Y:S01]  /*0540*/  FADD R23, -R22, R18 ;  /* 0x0000001216177221 */ /* 0x000fe20000000100 */
[----:B0-----:R-:W-:Y:S01]  /*0550*/  IMAD.WIDE R18, R51, 0x4, R44 ;  /* 0x0000000433127825 */ /* 0x001fe200078e022c */
[----:B------:R-:W-:Y:S02]  /*0560*/  CS2R R44, SRZ ;  /* 0x00000000002c7805 */ /* 0x000fe4000001ff00 */
[----:B--2---:R-:W-:Y:S01]  /*0570*/  FSETP.GT.AND P1, PT, R37, 8.50705917302346158658e+37, PT ;  /* 0x7e8000002500780b */ /* 0x004fe20003f24000 */
[----:B------:R-:W-:-:S03]  /*0580*/  @P2 FMUL R50, R50, 0.25 ;  /* 0x3e80000032322820 */ /* 0x000fc60000400000 */
[----:B------:R0:W2:Y:S01]  /*0590*/  @!P0 LDG.E.EL.128 R44, desc[UR6][R18.64] ;  /* 0x00000006122c8981 */ /* 0x0000a2000c2e1d00 */
[----:B------:R-:W-:Y:S01]  /*05a0*/  @!P3 FMUL R50, R50, 16777216 ;  /* 0x4b8000003232b820 */ /* 0x000fe20000400000 */
[----:B-1----:R-:W-:Y:S02]  /*05b0*/  FSETP.GT.AND P4, PT, R39, 8.50705917302346158658e+37, PT ;  /* 0x7e8000002700780b */ /* 0x002fe40003f84000 */
[----:B0-----:R-:W-:Y:S02]  /*05c0*/  FSEL R19, R55, 1, P2 ;  /* 0x3f80000037137808 */ /* 0x001fe40001000000 */
[----:B------:R-:W-:-:S03]  /*05d0*/  FSETP.GEU.AND P2, PT, R37, 1.175494350822287508e-38, PT ;  /* 0x008000002500780b */ /* 0x000fc60003f4e000 */
[----:B------:R-:W-:Y:S01]  /*05e0*/  @!P3 FMUL R19, R19, 16777216 ;  /* 0x4b8000001313b820 */ /* 0x000fe20000400000 */
[C---:B------:R-:W-:Y:S01]  /*05f0*/  FSETP.GT.AND P3, PT, R38.reuse, 8.50705917302346158658e+37, PT ;  /* 0x7e8000002600780b */ /* 0x040fe20003f64000 */
[----:B------:R-:W-:Y:S01]  /*0600*/  @P1 FMUL R37, R37, 0.25 ;  /* 0x3e80000025251820 */ /* 0x000fe20000400000 */
[----:B------:R-:W-:Y:S02]  /*0610*/  FSETP.GEU.AND P5, PT, R38, 1.175494350822287508e-38, PT ;  /* 0x008000002600780b */ /* 0x000fe40003fae000 */
[----:B------:R-:W-:Y:S01]  /*0620*/  FSETP.GEU.AND P6, PT, R39, 1.175494350822287508e-38, PT ;  /* 0x008000002700780b */ /* 0x000fe20003fce000 */
[----:B------:R-:W-:-:S04]  /*0630*/  FADD R18, -R20, R28 ;  /* 0x0000001c14127221 */ /* 0x000fc80000000100 */
[----:B------:R-:W-:Y:S01]  /*0640*/  @!P2 FMUL R37, R37, 16777216 ;  /* 0x4b8000002525a820 */ /* 0x000fe20000400000 */
[C---:B------:R-:W-:Y:S01]  /*0650*/  FADD R26, -R22.reuse, R26 ;  /* 0x0000001a161a7221 */ /* 0x040fe20000000100 */
[----:B------:R-:W-:Y:S02]  /*0660*/  FADD R34, -R22, R34 ;  /* 0x0000002216227221 */ /* 0x000fe40000000100 */
[----:B------:R-:W0:Y:S01]  /*0670*/  MUFU.RCP R28, R37 ;  /* 0x00000025001c7308 */ /* 0x000e220000001000 */
[----:B------:R-:W-:Y:S01]  /*0680*/  @P3 FMUL R38, R38, 0.25 ;  /* 0x3e80000026263820 */ /* 0x000fe20000400000 */
[----:B------:R-:W-:Y:S01]  /*0690*/  FADD R30, -R22, R30 ;  /* 0x0000001e161e7221 */ /* 0x000fe20000000100 */
[----:B------:R-:W-:Y:S01]  /*06a0*/  FADD R22, -R21, R17 ;  /* 0x0000001115167221 */ /* 0x000fe20000000100 */
[----:B------:R-:W-:Y:S01]  /*06b0*/  @P4 FMUL R39, R39, 0.25 ;  /* 0x3e80000027274820 */ /* 0x000fe20000400000 */
[C---:B------:R-:W-:Y:S01]  /*06c0*/  FADD R25, -R21.reuse, R25 ;  /* 0x0000001915197221 */ /* 0x040fe20000000100 */
[C---:B------:R-:W-:Y:S01]  /*06d0*/  FADD R33, -R21.reuse, R33 ;  /* 0x0000002115217221 */ /* 0x040fe20000000100 */
[----:B------:R-:W-:Y:S01]  /*06e0*/  FADD R29, -R21, R29 ;  /* 0x0000001d151d7221 */ /* 0x000fe20000000100 */
[C---:B------:R-:W-:Y:S01]  /*06f0*/  FADD R17, -R20.reuse, R24 ;  /* 0x0000001814117221 */ /* 0x040fe20000000100 */
[C---:B------:R-:W-:Y:S01]  /*0700*/  FADD R32, -R20.reuse, R32 ;  /* 0x0000002014207221 */ /* 0x040fe20000000100 */
[----:B------:R-:W-:Y:S01]  /*0710*/  FADD R16, -R20, R16 ;  /* 0x0000001014107221 */ /* 0x000fe20000000100 */
[----:B------:R-:W-:Y:S01]  /*0720*/  @!P5 FMUL R38, R38, 16777216 ;  /* 0x4b8000002626d820 */ /* 0x000fe20000400000 */
[----:B------:R-:W1:Y:S01]  /*0730*/  LDC.64 R20, c[0x0][0x238] ;  /* 0x00008e00ff147b82 */ /* 0x000e620000000a00 */
[----:B------:R-:W-:Y:S01]  /*0740*/  FSEL R53, R55, 1, P1 ;  /* 0x3f80000037357808 */ /* 0x000fe20000800000 */
[----:B------:R-:W-:Y:S01]  /*0750*/  @!P6 FMUL R39, R39, 16777216 ;  /* 0x4b8000002727e820 */ /* 0x000fe20000400000 */
[----:B------:R-:W3:Y:S03]  /*0760*/  MUFU.RCP R50, R50 ;  /* 0x0000003200327308 */ /* 0x000ee60000001000 */
[----:B------:R-:W-:-:S05]  /*0770*/  @!P2 FMUL R53, R53, 16777216 ;  /* 0x4b8000003535a820 */ /* 0x000fca0000400000 */
[----:B------:R-:W4:Y:S01]  /*0780*/  MUFU.RCP R38, R38 ;  /* 0x0000002600267308 */ /* 0x000f220000001000 */
[----:B0-----:R-:W-:Y:S01]  /*0790*/  FMUL R28, R28, R53 ;  /* 0x000000351c1c7220 */ /* 0x001fe20000400000 */
[----:B------:R-:W-:-:S06]  /*07a0*/  FSEL R53, R55, 1, P3 ;  /* 0x3f80000037357808 */ /* 0x000fcc0001800000 */
[----:B------:R-:W0:Y:S01]  /*07b0*/  MUFU.RCP R24, R39 ;  /* 0x0000002700187308 */ /* 0x000e220000001000 */
[----:B------:R-:W-:Y:S01]  /*07c0*/  FSEL R55, R55, 1, P4 ;  /* 0x3f80000037377808 */ /* 0x000fe20002000000 */
[----:B------:R-:W-:Y:S01]  /*07d0*/  @!P5 FMUL R53, R53, 16777216 ;  /* 0x4b8000003535d820 */ /* 0x000fe20000400000 */
[----:B---3--:R-:W-:-:S03]  /*07e0*/  FMUL R19, R50, R19 ;  /* 0x0000001332137220 */ /* 0x008fc60000400000 */
[----:B------:R-:W-:Y:S01]  /*07f0*/  @!P6 FMUL R55, R55, 16777216 ;  /* 0x4b8000003737e820 */ /* 0x000fe20000400000 */
[----:B----4-:R-:W-:Y:S01]  /*0800*/  FMUL R37, R38, R53 ;  /* 0x0000003526257220 */ /* 0x010fe20000400000 */
[-C--:B------:R-:W-:Y:S01]  /*0810*/  FMUL R53, R17, R19.reuse ;  /* 0x0000001311357220 */ /* 0x080fe20000400000 */
[-C--:B------:R-:W-:Y:S01]  /*0820*/  FMUL R57, R16, R19.reuse ;  /* 0x0000001310397220 */ /* 0x080fe20000400000 */
[----:B------:R-:W-:Y:S01]  /*0830*/  FMUL R59, R18, R19 ;  /* 0x00000013123b7220 */ /* 0x000fe20000400000 */
[----:B------:R-:W-:Y:S01]  /*0840*/  CS2R R16, SRZ ;  /* 0x0000000000107805 */ /* 0x000fe2000001ff00 */
[----:B-1----:R-:W-:-:S04]  /*0850*/  IMAD.WIDE R20, R51, 0x4, R20 ;  /* 0x0000000433147825 */ /* 0x002fc800078e0214 */
[----:B0-----:R-:W-:Y:S01]  /*0860*/  FMUL R24, R24, R55 ;  /* 0x0000003718187220 */ /* 0x001fe20000400000 */
[----:B------:R-:W-:Y:S01]  /*0870*/  FMUL R55, R32, R19 ;  /* 0x0000001320377220 */ /* 0x000fe20000400000 */
[----:B------:R-:W-:-:S06]  /*0880*/  CS2R R18, SRZ ;  /* 0x0000000000127805 */ /* 0x000fcc000001ff00 */
[----:B------:R-:W2:Y:S01]  /*0890*/  @!P0 LDG.E.EL.128 R16, desc[UR6][R20.64] ;  /* 0x0000000614108981 */ /* 0x000ea2000c2e1d00 */
[----:B------:R-:W0:Y:S01]  /*08a0*/  S2UR UR5, SR_CgaCtaId ;  /* 0x00000000000579c3 */ /* 0x000e220000008800 */
[----:B------:R-:W-:Y:S01]  /*08b0*/  UMOV UR4, 0x400 ;  /* 0x0000040000047882 */ /* 0x000fe20000000000 */
[----:B------:R-:W-:Y:S01]  /*08c0*/  FMUL R22, R22, R28 ;  /* 0x0000001c16167220 */ /* 0x000fe20000400000 */
[----:B0-----:R-:W-:Y:S01]  /*08d0*/  UPRMT UR4, UR5, 0x654, UR4 ;  /* 0x0000065405047896 */ /* 0x001fe20008000004 */
[----:B------:R-:W-:Y:S01]  /*08e0*/  FMUL R36, R36, R24 ;  /* 0x0000001824247220 */ /* 0x000fe20000400000 */
[-CC-:B--2---:R-:W-:Y:S01]  /*08f0*/  FFMA R39, R53, R44.reuse, R16.reuse ;  /* 0x0000002c35277223 */ /* 0x184fe20000000010 */
[-CC-:B------:R-:W-:Y:S01]  /*0900*/  FFMA R53, R55, R44.reuse, R16.reuse ;  /* 0x0000002c37357223 */ /* 0x180fe20000000010 */
[-CC-:B------:R-:W-:Y:S01]  /*0910*/  FFMA R51, R57, R44.reuse, R16.reuse ;  /* 0x0000002c39337223 */ /* 0x180fe20000000010 */
[----:B------:R-:W-:Y:S01]  /*0920*/  FFMA R55, R59, R44, R16 ;  /* 0x0000002c3b377223 */ /* 0x000fe20000000010 */
[----:B------:R-:W-:-:S04]  /*0930*/  SHF.L.U32 R16, R2, 0xa, RZ ;  /* 0x0000000a02107819 */ /* 0x000fc800000006ff */
[----:B------:R-:W-:-:S04]  /*0940*/  LOP3.LUT R16, R16, 0xc00, RZ, 0xc0, !PT ;  /* 0x00000c0010107812 */ /* 0x000fc800078ec0ff */
[C---:B------:R-:W-:Y:S02]  /*0950*/  LOP3.LUT R21, R16.reuse, 0x200, RZ, 0xfc, !PT ;  /* 0x0000020010157812 */ /* 0x040fe400078efcff */
[C---:B------:R-:W-:Y:S02]  /*0960*/  LOP3.LUT R3, R16.reuse, R3, RZ, 0xfc, !PT ;  /* 0x0000000310037212 */ /* 0x040fe400078efcff */
[C---:B------:R-:W-:Y:S02]  /*0970*/  LOP3.LUT R20, R16.reuse, 0x100, RZ, 0xfc, !PT ;  /* 0x0000010010147812 */ /* 0x040fe400078efcff */
[C---:B------:R-:W-:Y:S02]  /*0980*/  LOP3.LUT R38, R16.reuse, 0x300, RZ, 0xfc, !PT ;  /* 0x0000030010267812 */ /* 0x040fe400078efcff */
[----:B------:R-:W-:Y:S02]  /*0990*/  LEA.HI R16, R16, UR4, RZ, 0x1c ;  /* 0x0000000410107c11 */ /* 0x000fe4000f8fe0ff */
[----:B------:R-:W-:-:S02]  /*09a0*/  LEA.HI R32, R21, UR4, RZ, 0x1c ;  /* 0x0000000415207c11 */ /* 0x000fc4000f8fe0ff */
[----:B------:R-:W-:Y:S01]  /*09b0*/  LEA.HI R20, R20, UR4, RZ, 0x1c ;  /* 0x0000000414147c11 */ /* 0x000fe2000f8fe0ff */
[C---:B------:R-:W-:Y:S01]  /*09c0*/  IMAD R21, R3.reuse, 0x4, R16 ;  /* 0x0000000403157824 */ /* 0x040fe200078e0210 */
[----:B------:R-:W-:Y:S02]  /*09d0*/  LEA.HI R38, R38, UR4, RZ, 0x1c ;  /* 0x0000000426267c11 */ /* 0x000fe4000f8fe0ff */
[----:B------:R-:W-:Y:S01]  /*09e0*/  LEA R16, R3, R32, 0x2 ;  /* 0x0000002003107211 */ /* 0x000fe200078e10ff */
[----:B------:R-:W-:Y:S01]  /*09f0*/  FMUL R32, R25, R28 ;  /* 0x0000001c19207220 */ /* 0x000fe20000400000 */
[----:B------:R-:W-:Y:S01]  /*0a00*/  FMUL R25, R26, R37 ;  /* 0x000000251a197220 */ /* 0x000fe20000400000 */
[----:B------:R-:W-:Y:S01]  /*0a10*/  LEA R20, R3, R20, 0x2 ;  /* 0x0000001403147211 */ /* 0x000fe200078e10ff */
[----:B------:R-:W-:Y:S01]  /*0a20*/  FMUL R26, R27, R24 ;  /* 0x000000181b1a7220 */ /* 0x000fe20000400000 */
[----:B------:R-:W-:Y:S02]  /*0a30*/  IMAD R3, R3, 0x4, R38 ;  /* 0x0000000403037824 */ /* 0x000fe400078e0226 */
[-C--:B------:R-:W-:Y:S01]  /*0a40*/  FMUL R38, R33, R28.reuse ;  /* 0x0000001c21267220 */ /* 0x080fe20000400000 */
[----:B------:R-:W-:Y:S01]  /*0a50*/  FMUL R44, R29, R28 ;  /* 0x0000001c1d2c7220 */ /* 0x000fe20000400000 */
[----:B------:R-:W-:Y:S01]  /*0a60*/  FFMA R32, R32, R45, R17 ;  /* 0x0000002d20207223 */ /* 0x000fe20000000011 */
[----:B------:R-:W-:Y:S01]  /*0a70*/  FMUL R29, R34, R37 ;  /* 0x00000025221d7220 */ /* 0x000fe20000400000 */
[----:B------:R-:W-:Y:S01]  /*0a80*/  FFMA R25, R25, R46, R18 ;  /* 0x0000002e19197223 */ /* 0x000fe20000000012 */
[----:B------:R-:W-:Y:S01]  /*0a90*/  FMUL R28, R35, R24 ;  /* 0x00000018231c7220 */ /* 0x000fe20000400000 */
[----:B------:R-:W-:Y:S01]  /*0aa0*/  FFMA R26, R26, R47, R19 ;  /* 0x0000002f1a1a7223 */ /* 0x000fe20000000013 */
[----:B------:R-:W-:Y:S01]  /*0ab0*/  FADD R12, R39, R12 ;  /* 0x0000000c270c7221 */ /* 0x000fe20000000000 */
[----:B------:R-:W-:Y:S01]  /*0ac0*/  FFMA R38, R38, R45, R17 ;  /* 0x0000002d26267223 */ /* 0x000fe20000000011 */
[----:B------:R-:W-:Y:S01]  /*0ad0*/  FADD R13, R32, R13 ;  /* 0x0000000d200d7221 */ /* 0x000fe20000000000 */
[----:B------:R-:W-:Y:S01]  /*0ae0*/  FMUL R33, R23, R37 ;  /* 0x0000002517217220 */ /* 0x000fe20000400000 */
[-C--:B------:R-:W-:Y:S01]  /*0af0*/  FFMA R29, R29, R46.reuse, R18 ;  /* 0x0000002e1d1d7223 */ /* 0x080fe20000000012 */
[----:B------:R-:W-:Y:S01]  /*0b00*/  FADD R25, R25, R14 ;  /* 0x0000000e19197221 */ /* 0x000fe20000000000 */
[----:B------:R-:W-:Y:S01]  /*0b10*/  FFMA R28, R28, R47, R19 ;  /* 0x0000002f1c1c7223 */ /* 0x000fe20000000013 */
[----:B------:R-:W-:Y:S01]  /*0b20*/  FADD R26, R26, R15 ;  /* 0x0000000f1a1a7221 */ /* 0x000fe20000000000 */
[----:B------:R-:W-:Y:S01]  /*0b30*/  FADD R8, R53, R8 ;  /* 0x0000000835087221 */ /* 0x000fe20000000000 */
[----:B------:R-:W-:Y:S01]  /*0b40*/  FFMA R22, R22, R45, R17 ;  /* 0x0000002d16167223 */ /* 0x000fe20000000011 */
[----:B------:R-:W-:Y:S01]  /*0b50*/  FADD R9, R38, R9 ;  /* 0x0000000926097221 */ /* 0x000fe20000000000 */
[----:B------:R-:W-:Y:S01]  /*0b60*/  STS [R21], R12 ;  /* 0x0000000c15007388 */ /* 0x000fe20000000800 */
[----:B------:R-:W-:Y:S01]  /*0b70*/  FMUL R37, R30, R37 ;  /* 0x000000251e257220 */ /* 0x000fe20000400000 */
[----:B------:R-:W-:Y:S01]  /*0b80*/  FFMA R33, R33, R46, R18 ;  /* 0x0000002e21217223 */ /* 0x000fe20000000012 */
[----:B------:R-:W-:Y:S01]  /*0b90*/  FADD R29, R29, R10 ;  /* 0x0000000a1d1d7221 */ /* 0x000fe20000000000 */
[----:B------:R-:W-:Y:S01]  /*0ba0*/  STS [R20+0x400], R13 ;  /* 0x0004000d14007388 */ /* 0x000fe20000000800 */
[----:B------:R-:W-:Y:S01]  /*0bb0*/  FMUL R30, R31, R24 ;  /* 0x000000181f1e7220 */ /* 0x000fe20000400000 */
[----:B------:R-:W-:Y:S01]  /*0bc0*/  FFMA R36, R36, R47, R19 ;  /* 0x0000002f24247223 */ /* 0x000fe20000000013 */
[----:B------:R-:W-:Y:S01]  /*0bd0*/  FADD R28, R28, R11 ;  /* 0x0000000b1c1c7221 */ /* 0x000fe20000000000 */
[----:B------:R-:W-:Y:S01]  /*0be0*/  STS [R16+0x800], R25 ;  /* 0x0008001910007388 */ /* 0x000fe20000000800 */
[----:B------:R-:W-:Y:S01]  /*0bf0*/  FADD R10, R51, R4 ;  /* 0x00000004330a7221 */ /* 0x000fe20000000000 */
[----:B------:R-:W-:Y:S01]  /*0c00*/  FFMA R24, R44, R45, R17 ;  /* 0x0000002d2c187223 */ /* 0x000fe20000000011 */
[----:B------:R-:W-:Y:S01]  /*0c10*/  FADD R5, R22, R5 ;  /* 0x0000000516057221 */ /* 0x000fe20000000000 */
[----:B------:R-:W-:Y:S01]  /*0c20*/  STS [R3+0xc00], R26 ;  /* 0x000c001a03007388 */ /* 0x000fe20000000800 */
[----:B------:R-:W-:Y:S01]  /*0c30*/  FFMA R37, R37, R46, R18 ;  /* 0x0000002e25257223 */ /* 0x000fe20000000012 */
[----:B------:R-:W-:-:S02]  /*0c40*/  FADD R33, R33, R6 ;  /* 0x0000000621217221 */ /* 0x000fc40000000000 */
[----:B------:R-:W-:Y:S01]  /*0c50*/  STS [R21+0x100], R8 ;  /* 0x0001000815007388 */ /* 0x000fe20000000800 */
[----:B------:R-:W-:Y:S01]  /*0c60*/  FFMA R30, R30, R47, R19 ;  /* 0x0000002f1e1e7223 */ /* 0x000fe20000000013 */
[----:B------:R-:W-:Y:S02]  /*0c70*/  FADD R36, R36, R7 ;  /* 0x0000000724247221 */ /* 0x000fe40000000000 */
[----:B------:R-:W-:Y:S01]  /*0c80*/  STS [R20+0x500], R9 ;  /* 0x0005000914007388 */ /* 0x000fe20000000800 */
[----:B------:R-:W-:Y:S01]  /*0c90*/  FADD R40, R55, R40 ;  /* 0x0000002837287221 */ /* 0x000fe20000000000 */
[----:B------:R-:W-:Y:S02]  /*0ca0*/  FADD R41, R24, R41 ;  /* 0x0000002918297221 */ /* 0x000fe40000000000 */
[----:B------:R-:W-:Y:S01]  /*0cb0*/  STS [R16+0x900], R29 ;  /* 0x0009001d10007388 */ /* 0x000fe20000000800 */
[----:B------:R-:W-:-:S03]  /*0cc0*/  FADD R37, R37, R42 ;  /* 0x0000002a25257221 */ /* 0x000fc60000000000 */
[----:B------:R-:W-:Y:S01]  /*0cd0*/  STS [R3+0xd00], R28 ;  /* 0x000d001c03007388 */ /* 0x000fe20000000800 */
[----:B------:R-:W-:-:S03]  /*0ce0*/  FADD R30, R30, R43 ;  /* 0x0000002b1e1e7221 */ /* 0x000fc60000000000 */
[----:B------:R0:W-:Y:S04]  /*0cf0*/  STS [R21+0x200], R10 ;  /* 0x0002000a15007388 */ /* 0x0001e80000000800 */
[----:B------:R-:W-:Y:S04]  /*0d00*/  STS [R20+0x600], R5 ;  /* 0x0006000514007388 */ /* 0x000fe80000000800 */
[----:B------:R-:W-:Y:S01]  /*0d10*/  STS [R16+0xa00], R33 ;  /* 0x000a002110007388 */ /* 0x000fe20000000800 */
[----:B------:R-:W-:-:S03]  /*0d20*/  LOP3.LUT R23, R49, 0xfc, RZ, 0xc0, !PT ;  /* 0x000000fc31177812 */ /* 0x000fc600078ec0ff */
[----:B------:R-:W-:Y:S01]  /*0d30*/  STS [R3+0xe00], R36 ;  /* 0x000e002403007388 */ /* 0x000fe20000000800 */
[----:B------:R-:W-:-:S03]  /*0d40*/  LOP3.LUT R49, R49, 0x3fc, RZ, 0xc0, !PT ;  /* 0x000003fc31317812 */ /* 0x000fc600078ec0ff */
[----:B------:R-:W-:Y:S04]  /*0d50*/  STS [R21+0x300], R40 ;  /* 0x0003002815007388 */ /* 0x000fe80000000800 */
[----:B------:R-:W-:Y:S04]  /*0d60*/  STS [R20+0x700], R41 ;  /* 0x0007002914007388 */ /* 0x000fe80000000800 */
[----:B------:R1:W-:Y:S04]  /*0d70*/  STS [R16+0xb00], R37 ;  /* 0x000b002510007388 */ /* 0x0003e80000000800 */
[----:B------:R2:W-:Y:S01]  /*0d80*/  STS [R3+0xf00], R30 ;  /* 0x000f001e03007388 */ /* 0x0005e20000000800 */
[----:B------:R-:W-:-:S02]  /*0d90*/  LOP3.LUT R6, R49, 0x400, RZ, 0xfc, !PT ;  /* 0x0000040031067812 */ /* 0x000fc400078efcff */
[----:B------:R-:W-:Y:S02]  /*0da0*/  LOP3.LUT R7, R49, 0x800, RZ, 0xfc, !PT ;  /* 0x0000080031077812 */ /* 0x000fe400078efcff */
[----:B------:R-:W-:Y:S02]  /*0db0*/  SHF.R.U32.HI R4, RZ, 0x2, R2 ;  /* 0x00000002ff047819 */ /* 0x000fe40000011602 */
[----:B------:R-:W-:Y:S02]  /*0dc0*/  SHF.R.U32.HI R6, RZ, 0x4, R6 ;  /* 0x00000004ff067819 */ /* 0x000fe40000011606 */
[----:B------:R-:W-:Y:S02]  /*0dd0*/  SHF.R.U32.HI R7, RZ, 0x4, R7 ;  /* 0x00000004ff077819 */ /* 0x000fe40000011607 */
[----:B------:R-:W-:Y:S02]  /*0de0*/  LOP3.LUT R4, R4, 0x30, RZ, 0xc0, !PT ;  /* 0x0000003004047812 */ /* 0x000fe400078ec0ff */
[----:B------:R-:W-:-:S02]  /*0df0*/  LOP3.LUT R6, R6, 0x70, RZ, 0xc0, !PT ;  /* 0x0000007006067812 */ /* 0x000fc400078ec0ff */
[----:B------:R-:W-:Y:S02]  /*0e00*/  LOP3.LUT R7, R7, 0xb0, RZ, 0xc0, !PT ;  /* 0x000000b007077812 */ /* 0x000fe400078ec0ff */
[----:B------:R-:W-:Y:S02]  /*0e10*/  IADD3 R4, R4, UR4, RZ ;  /* 0x0000000404047c10 */ /* 0x000fe4000fffe0ff */
[----:B------:R-:W-:Y:S01]  /*0e20*/  IADD3 R6, R6, UR4, RZ ;  /* 0x0000000406067c10 */ /* 0x000fe2000fffe0ff */
[----:B0-----:R-:W-:Y:S01]  /*0e30*/  VIADD R10, R7, UR4 ;  /* 0x00000004070a7c36 */ /* 0x001fe20008000000 */
[C---:B------:R-:W-:Y:S01]  /*0e40*/  LEA R12, R49.reuse, R4, 0x2 ;  /* 0x00000004310c7211 */ /* 0x040fe200078e10ff */
[----:B------:R-:W-:Y:S01]  /*0e50*/  BAR.SYNC.DEFER_BLOCKING 0x0 ;  /* 0x0000000000007b1d */ /* 0x000fe20000010000 */
[C---:B------:R-:W-:Y:S01]  /*0e60*/  LEA R8, R49.reuse, R6, 0x2 ;  /* 0x0000000631087211 */ /* 0x040fe200078e10ff */
[----:B------:R-:W-:Y:S01]  /*0e70*/  IMAD R4, R49, 0x4, R10 ;  /* 0x0000000431047824 */ /* 0x000fe200078e020a */
[----:B------:R-:W-:-:S04]  /*0e80*/  PRMT R48, R23, 0x6540, R48 ;  /* 0x0000654017307816 */ /* 0x000fc80000000030 */
[--C-:B------:R-:W-:Y:S02]  /*0e90*/  SHF.R.S32.HI R17, RZ, 0x1f, R48.reuse ;  /* 0x0000001fff117819 */ /* 0x100fe40000011430 */
[----:B------:R-:W-:Y:S02]  /*0ea0*/  SHF.R.S32.HI R19, RZ, 0x1f, R48 ;  /* 0x0000001fff137819 */ /* 0x000fe40000011430 */
[----:B------:R-:W-:Y:S02]  /*0eb0*/  LEA.HI R18, R17, R48, RZ, 0x6 ;  /* 0x0000003011127211 */ /* 0x000fe400078f30ff */
[----:B-1----:R-:W0:Y:S01]  /*0ec0*/  LDC.64 R16, c[0x0][0x240] ;  /* 0x00009000ff107b82 */ /* 0x002e220000000a00 */
[----:B------:R-:W1:Y:S04]  /*0ed0*/  LDS.128 R12, [R12] ;  /* 0x000000000c0c7984 */ /* 0x000e680000000c00 */
[----:B------:R-:W3:Y:S04]  /*0ee0*/  LDS.128 R8, [R8+0x1000] ;  /* 0x0010000008087984 */ /* 0x000ee80000000c00 */
[----:B------:R-:W4:Y:S01]  /*0ef0*/  LDS.128 R4, [R4+0x2000] ;  /* 0x0020000004047984 */ /* 0x000f220000000c00 */
[----:B------:R-:W-:-:S02]  /*0f00*/  SHF.R.U32.HI R20, RZ, 0x6, R2 ;  /* 0x00000006ff147819 */ /* 0x000fc40000011602 */
[----:B------:R-:W-:Y:S02]  /*0f10*/  LEA.HI R19, R19, R48, RZ, 0x6 ;  /* 0x0000003013137211 */ /* 0x000fe400078f30ff */
[----:B------:R-:W-:Y:S02]  /*0f20*/  SHF.L.U32 R2, R18, 0x5, RZ ;  /* 0x0000000512027819 */ /* 0x000fe400000006ff */
[----:B--2---:R-:W-:Y:S02]  /*0f30*/  SGXT.U32 R3, R20, 0x2 ;  /* 0x000000021403781a */ /* 0x004fe40000000000 */
[----:B------:R-:W-:Y:S02]  /*0f40*/  LOP3.LUT R19, R19, 0xffffffc0, RZ, 0xc0, !PT ;  /* 0xffffffc013137812 */ /* 0x000fe400078ec0ff */
[----:B------:R-:W-:Y:S02]  /*0f50*/  LOP3.LUT R2, R2, 0xfffff800, RZ, 0xc0, !PT ;  /* 0xfffff80002027812 */ /* 0x000fe400078ec0ff */
[----:B------:R-:W-:-:S02]  /*0f60*/  LOP3.LUT R3, R3, R0, RZ, 0xfc, !PT ;  /* 0x0000000003037212 */ /* 0x000fc400078efcff */
[----:B------:R-:W-:Y:S02]  /*0f70*/  LOP3.LUT R0, R49, 0xc00, RZ, 0xfc, !PT ;  /* 0x00000c0031007812 */ /* 0x000fe400078efcff */
[----:B------:R-:W-:Y:S02]  /*0f80*/  ISETP.GE.AND P0, PT, R48, 0x100, PT ;  /* 0x000001003000780c */ /* 0x000fe40003f06270 */
[----:B------:R-:W-:Y:S02]  /*0f90*/  IADD3 R23, R2, R48, -R19 ;  /* 0x0000003002177210 */ /* 0x000fe40007ffe813 */
[C---:B------:R-:W-:Y:S02]  /*0fa0*/  LOP3.LUT R18, R3.reuse, 0x4, RZ, 0xfc, !PT ;  /* 0x0000000403127812 */ /* 0x040fe400078efcff */
[----:B------:R-:W-:Y:S02]  /*0fb0*/  LOP3.LUT R2, R3, 0x8, RZ, 0xfc, !PT ;  /* 0x0000000803027812 */ /* 0x000fe400078efcff */
[----:B------:R-:W-:-:S02]  /*0fc0*/  SHF.R.U32.HI R19, RZ, 0x4, R0 ;  /* 0x00000004ff137819 */ /* 0x000fc40000011600 */
[C---:B------:R-:W-:Y:S02]  /*0fd0*/  LOP3.LUT R0, R3.reuse, 0xc, RZ, 0xfc, !PT ;  /* 0x0000000c03007812 */ /* 0x040fe400078efcff */
[----:B------:R-:W-:Y:S02]  /*0fe0*/  ISETP.LT.AND P3, PT, R3, 0x20, !P0 ;  /* 0x000000200300780c */ /* 0x000fe40004761270 */
[----:B------:R-:W-:Y:S02]  /*0ff0*/  ISETP.LT.AND P2, PT, R18, 0x20, !P0 ;  /* 0x000000201200780c */ /* 0x000fe40004741270 */
[----:B------:R-:W-:Y:S02]  /*1000*/  ISETP.LT.AND P1, PT, R2, 0x20, !P0 ;  /* 0x000000200200780c */ /* 0x000fe40004721270 */
[----:B------:R-:W-:Y:S02]  /*1010*/  LOP3.LUT R20, R19, 0xf0, RZ, 0xc0, !PT ;  /* 0x000000f013147812 */ /* 0x000fe400078ec0ff */
[----:B------:R-:W-:-:S02]  /*1020*/  LEA R3, R3, R23, 0x6 ;  /* 0x0000001703037211 */ /* 0x000fc400078e30ff */
[----:B------:R-:W-:Y:S02]  /*1030*/  ISETP.LT.AND P0, PT, R0, 0x20, !P0 ;  /* 0x000000200000780c */ /* 0x000fe40004701270 */
[----:B------:R-:W-:Y:S01]  /*1040*/  LEA R19, R18, R23, 0x6 ;  /* 0x0000001712137211 */ /* 0x000fe200078e30ff */
[----:B------:R-:W-:Y:S01]  /*1050*/  IMAD R21, R2, 0x40, R23 ;  /* 0x0000004002157824 */ /* 0x000fe200078e0217 */
[----:B------:R-:W-:Y:S01]  /*1060*/  IADD3 R22, R20, UR4, RZ ;  /* 0x0000000414167c10 */ /* 0x000fe2000fffe0ff */
[----:B0-----:R-:W-:-:S04]  /*1070*/  IMAD.WIDE R2, R3, 0x4, R16 ;  /* 0x0000000403027825 */ /* 0x001fc800078e0210 */
[--C-:B------:R-:W-:Y:S01]  /*1080*/  IMAD.WIDE R18, R19, 0x4, R16.reuse ;  /* 0x0000000413127825 */ /* 0x100fe200078e0210 */
[----:B-1----:R0:W-:Y:S03]  /*1090*/  @P3 STG.E.128 desc[UR6][R2.64], R12 ;  /* 0x0000000c02003986 */ /* 0x0021e6000c101d06 */
[----:B------:R-:W-:Y:S01]  /*10a0*/  IMAD.WIDE R20, R21, 0x4, R16 ;  /* 0x0000000415147825 */ /* 0x000fe200078e0210 */
[----:B---3--:R0:W-:Y:S01]  /*10b0*/  @P2 STG.E.128 desc[UR6][R18.64], R8 ;  /* 0x0000000812002986 */ /* 0x0081e2000c101d06 */
[----:B------:R-:W-:-:S03]  /*10c0*/  LEA R22, R49, R22, 0x2 ;  /* 0x0000001631167211 */ /* 0x000fc600078e10ff */
[----:B----4-:R0:W-:Y:S02]  /*10d0*/  @P1 STG.E.128 desc[UR6][R20.64], R4 ;  /* 0x0000000414001986 */ /* 0x0101e4000c101d06 */
[----:B0-----:R-:W-:Y:S05]  /*10e0*/  @!P0 EXIT ;  /* 0x000000000000894d */ /* 0x001fea0003800000 */
[----:B0-----:R-:W0:Y:S01]  /*10f0*/  LDS.128 R4, [R22+0x3000] ;  /* 0x0030000016047984 */ /* 0x001e220000000c00 */
[----:B------:R-:W-:-:S05]  /*1100*/  LEA R23, R0, R23, 0x6 ;  /* 0x0000001700177211 */ /* 0x000fca00078e30ff */
[----:B------:R-:W-:-:S05]  /*1110*/  IMAD.WIDE R16, R23, 0x4, R16 ;  /* 0x0000000417107825 */ /* 0x000fca00078e0210 */
[----:B0-----:R-:W-:Y:S01]  /*1120*/  STG.E.128 desc[UR6][R16.64], R4 ;  /* 0x0000000410007986 */ /* 0x001fe2000c101d06 */
[----:B------:R-:W-:Y:S05]  /*1130*/  EXIT ;  /* 0x000000000000794d */ /* 0x000fea0003800000 */
.L_x_0:
[----:B------:R-:W-:-:S00]  /*1140*/  BRA `(.L_x_0) ;  /* 0xfffffffc00fc7947 */ /* 0x000fc0000383ffff */
[----:B------:R-:W-:-:S00]  /*1150*/  NOP ;  /* 0x0000000000007918 */ /* 0x000fc00000000000 */
        /* <DEDUP_REMOVED lines=10> */
.L_x_1:


//--------------------- .nv.global.init           --------------------------
	.section	.nv.global.init,"aw",@progbits
.nv.global.init:
	.type		_$_str,@object
	.size		_$_str,(_$_str_$_2 - _$_str)
_$_str:
        /*0000*/ 	.byte	0x5f, 0x5f, 0x43, 0x55, 0x44, 0x41, 0x5f, 0x46, 0x54, 0x5a, 0x00
	.type		_$_str_$_2,@object
	.size		_$_str_$_2,(.L_1 - _$_str_$_2)
_$_str_$_2:
        /*000b*/ 	.byte	0x5f, 0x5f, 0x43, 0x55, 0x44, 0x41, 0x5f, 0x50, 0x52, 0x45, 0x43, 0x5f, 0x53, 0x51, 0x52, 0x54
        /*001b*/ 	.byte	0x00
.L_1:


//--------------------- .nv.shared.triton_poi_fused__native_batch_norm_legit_no_training_add_14 --------------------------
	.section	.nv.shared.triton_poi_fused__native_batch_norm_legit_no_training_add_14,"aw",@nobits
	.sectionflags	@""
	.align	16
	.zero		1024


//--------------------- .nv.constant0.triton_poi_fused__native_batch_norm_legit_no_training_add_14 --------------------------
	.section	.nv.constant0.triton_poi_fused__native_batch_norm_legit_no_training_add_14,"a",@progbits
	.sectionflags	@""
	.align	4
.nv.constant0.triton_poi_fused__native_batch_norm_legit_no_training_add_14:
	.zero		592
